//
// Generated by NVIDIA NVVM Compiler
//
// Compiler Build ID: CL-36424714
// Cuda compilation tools, release 13.0, V13.0.88
// Based on NVVM 20.0.0
//

.version 9.0
.target sm_100
.address_size 64

	// .globl	multiply

.visible .entry multiply(
	.param .u64 .ptr .align 1 multiply_param_0,
	.param .u64 .ptr .align 1 multiply_param_1,
	.param .u64 .ptr .align 1 multiply_param_2
)
{
	.reg .pred 	%p<10>;
	.reg .b32 	%r<23>;
	.reg .b32 	%f<59>;
	.reg .b64 	%rd<30>;

	ld.param.u64 	%rd15, [multiply_param_0];
	ld.param.u64 	%rd16, [multiply_param_1];
	ld.param.u64 	%rd17, [multiply_param_2];
	cvta.to.global.u64 	%rd1, %rd16;
	cvta.to.global.u64 	%rd2, %rd15;
	cvta.to.global.u64 	%rd18, %rd17;
	ld.global.u32 	%r1, [%rd18];
	setp.lt.s32 	%p1, %r1, 1;
	@%p1 bra 	$L__BB0_13;
	and.b32  	%r2, %r1, 15;
	setp.lt.u32 	%p2, %r1, 16;
	mov.b32 	%r20, 0;
	@%p2 bra 	$L__BB0_4;
	and.b32  	%r20, %r1, 2147483632;
	neg.s32 	%r18, %r20;
	add.s64 	%rd27, %rd2, 32;
	add.s64 	%rd26, %rd1, 32;
$L__BB0_3:
	.pragma "nounroll";
	ld.global.f32 	%f1, [%rd27+-32];
	mul.f32 	%f2, %f1, 0f40400000;
	st.global.f32 	[%rd26+-32], %f2;
	ld.global.f32 	%f3, [%rd27+-28];
	mul.f32 	%f4, %f3, 0f40400000;
	st.global.f32 	[%rd26+-28], %f4;
	ld.global.f32 	%f5, [%rd27+-24];
	mul.f32 	%f6, %f5, 0f40400000;
	st.global.f32 	[%rd26+-24], %f6;
	ld.global.f32 	%f7, [%rd27+-20];
	mul.f32 	%f8, %f7, 0f40400000;
	st.global.f32 	[%rd26+-20], %f8;
	ld.global.f32 	%f9, [%rd27+-16];
	mul.f32 	%f10, %f9, 0f40400000;
	st.global.f32 	[%rd26+-16], %f10;
	ld.global.f32 	%f11, [%rd27+-12];
	mul.f32 	%f12, %f11, 0f40400000;
	st.global.f32 	[%rd26+-12], %f12;
	ld.global.f32 	%f13, [%rd27+-8];
	mul.f32 	%f14, %f13, 0f40400000;
	st.global.f32 	[%rd26+-8], %f14;
	ld.global.f32 	%f15, [%rd27+-4];
	mul.f32 	%f16, %f15, 0f40400000;
	st.global.f32 	[%rd26+-4], %f16;
	ld.global.f32 	%f17, [%rd27];
	mul.f32 	%f18, %f17, 0f40400000;
	st.global.f32 	[%rd26], %f18;
	ld.global.f32 	%f19, [%rd27+4];
	mul.f32 	%f20, %f19, 0f40400000;
	st.global.f32 	[%rd26+4], %f20;
	ld.global.f32 	%f21, [%rd27+8];
	mul.f32 	%f22, %f21, 0f40400000;
	st.global.f32 	[%rd26+8], %f22;
	ld.global.f32 	%f23, [%rd27+12];
	mul.f32 	%f24, %f23, 0f40400000;
	st.global.f32 	[%rd26+12], %f24;
	ld.global.f32 	%f25, [%rd27+16];
	mul.f32 	%f26, %f25, 0f40400000;
	st.global.f32 	[%rd26+16], %f26;
	ld.global.f32 	%f27, [%rd27+20];
	mul.f32 	%f28, %f27, 0f40400000;
	st.global.f32 	[%rd26+20], %f28;
	ld.global.f32 	%f29, [%rd27+24];
	mul.f32 	%f30, %f29, 0f40400000;
	st.global.f32 	[%rd26+24], %f30;
	ld.global.f32 	%f31, [%rd27+28];
	mul.f32 	%f32, %f31, 0f40400000;
	st.global.f32 	[%rd26+28], %f32;
	add.s32 	%r18, %r18, 16;
	add.s64 	%rd27, %rd27, 64;
	add.s64 	%rd26, %rd26, 64;
	setp.ne.s32 	%p3, %r18, 0;
	@%p3 bra 	$L__BB0_3;
$L__BB0_4:
	setp.eq.s32 	%p4, %r2, 0;
	@%p4 bra 	$L__BB0_13;
	and.b32  	%r8, %r1, 7;
	setp.lt.u32 	%p5, %r2, 8;
	@%p5 bra 	$L__BB0_7;
	mul.wide.u32 	%rd19, %r20, 4;
	add.s64 	%rd20, %rd2, %rd19;
	ld.global.f32 	%f33, [%rd20];
	mul.f32 	%f34, %f33, 0f40400000;
	add.s64 	%rd21, %rd1, %rd19;
	st.global.f32 	[%rd21], %f34;
	ld.global.f32 	%f35, [%rd20+4];
	mul.f32 	%f36, %f35, 0f40400000;
	st.global.f32 	[%rd21+4], %f36;
	ld.global.f32 	%f37, [%rd20+8];
	mul.f32 	%f38, %f37, 0f40400000;
	st.global.f32 	[%rd21+8], %f38;
	ld.global.f32 	%f39, [%rd20+12];
	mul.f32 	%f40, %f39, 0f40400000;
	st.global.f32 	[%rd21+12], %f40;
	ld.global.f32 	%f41, [%rd20+16];
	mul.f32 	%f42, %f41, 0f40400000;
	st.global.f32 	[%rd21+16], %f42;
	ld.global.f32 	%f43, [%rd20+20];
	mul.f32 	%f44, %f43, 0f40400000;
	st.global.f32 	[%rd21+20], %f44;
	ld.global.f32 	%f45, [%rd20+24];
	mul.f32 	%f46, %f45, 0f40400000;
	st.global.f32 	[%rd21+24], %f46;
	ld.global.f32 	%f47, [%rd20+28];
	mul.f32 	%f48, %f47, 0f40400000;
	st.global.f32 	[%rd21+28], %f48;
	add.s32 	%r20, %r20, 8;
$L__BB0_7:
	setp.eq.s32 	%p6, %r8, 0;
	@%p6 bra 	$L__BB0_13;
	and.b32  	%r11, %r1, 3;
	setp.lt.u32 	%p7, %r8, 4;
	@%p7 bra 	$L__BB0_10;
	mul.wide.u32 	%rd22, %r20, 4;
	add.s64 	%rd23, %rd2, %rd22;
	ld.global.f32 	%f49, [%rd23];
	mul.f32 	%f50, %f49, 0f40400000;
	add.s64 	%rd24, %rd1, %rd22;
	st.global.f32 	[%rd24], %f50;
	ld.global.f32 	%f51, [%rd23+4];
	mul.f32 	%f52, %f51, 0f40400000;
	st.global.f32 	[%rd24+4], %f52;
	ld.global.f32 	%f53, [%rd23+8];
	mul.f32 	%f54, %f53, 0f40400000;
	st.global.f32 	[%rd24+8], %f54;
	ld.global.f32 	%f55, [%rd23+12];
	mul.f32 	%f56, %f55, 0f40400000;
	st.global.f32 	[%rd24+12], %f56;
	add.s32 	%r20, %r20, 4;
$L__BB0_10:
	setp.eq.s32 	%p8, %r11, 0;
	@%p8 bra 	$L__BB0_13;
	mul.wide.u32 	%rd25, %r20, 4;
	add.s64 	%rd29, %rd1, %rd25;
	add.s64 	%rd28, %rd2, %rd25;
	neg.s32 	%r22, %r11;
$L__BB0_12:
	.pragma "nounroll";
	ld.global.f32 	%f57, [%rd28];
	mul.f32 	%f58, %f57, 0f40400000;
	st.global.f32 	[%rd29], %f58;
	add.s64 	%rd29, %rd29, 4;
	add.s64 	%rd28, %rd28, 4;
	add.s32 	%r22, %r22, 1;
	setp.ne.s32 	%p9, %r22, 0;
	@%p9 bra 	$L__BB0_12;
$L__BB0_13:
	ret;

}
	// .globl	multiply2
.visible .entry multiply2(
	.param .u64 .ptr .align 1 multiply2_param_0,
	.param .u64 .ptr .align 1 multiply2_param_1,
	.param .u64 .ptr .align 1 multiply2_param_2
)
{
	.reg .pred 	%p<10>;
	.reg .b32 	%r<23>;
	.reg .b32 	%f<59>;
	.reg .b64 	%rd<30>;

	ld.param.u64 	%rd15, [multiply2_param_0];
	ld.param.u64 	%rd16, [multiply2_param_1];
	ld.param.u64 	%rd17, [multiply2_param_2];
	cvta.to.global.u64 	%rd1, %rd16;
	cvta.to.global.u64 	%rd2, %rd15;
	cvta.to.global.u64 	%rd18, %rd17;
	ld.global.u32 	%r1, [%rd18];
	setp.lt.s32 	%p1, %r1, 1;
	@%p1 bra 	$L__BB1_13;
	and.b32  	%r2, %r1, 15;
	setp.lt.u32 	%p2, %r1, 16;
	mov.b32 	%r20, 0;
	@%p2 bra 	$L__BB1_4;
	and.b32  	%r20, %r1, 2147483632;
	neg.s32 	%r18, %r20;
	add.s64 	%rd27, %rd2, 32;
	add.s64 	%rd26, %rd1, 32;
$L__BB1_3:
	.pragma "nounroll";
	ld.global.f32 	%f1, [%rd27+-32];
	mul.f32 	%f2, %f1, 0f40800000;
	st.global.f32 	[%rd26+-32], %f2;
	ld.global.f32 	%f3, [%rd27+-28];
	mul.f32 	%f4, %f3, 0f40800000;
	st.global.f32 	[%rd26+-28], %f4;
	ld.global.f32 	%f5, [%rd27+-24];
	mul.f32 	%f6, %f5, 0f40800000;
	st.global.f32 	[%rd26+-24], %f6;
	ld.global.f32 	%f7, [%rd27+-20];
	mul.f32 	%f8, %f7, 0f40800000;
	st.global.f32 	[%rd26+-20], %f8;
	ld.global.f32 	%f9, [%rd27+-16];
	mul.f32 	%f10, %f9, 0f40800000;
	st.global.f32 	[%rd26+-16], %f10;
	ld.global.f32 	%f11, [%rd27+-12];
	mul.f32 	%f12, %f11, 0f40800000;
	st.global.f32 	[%rd26+-12], %f12;
	ld.global.f32 	%f13, [%rd27+-8];
	mul.f32 	%f14, %f13, 0f40800000;
	st.global.f32 	[%rd26+-8], %f14;
	ld.global.f32 	%f15, [%rd27+-4];
	mul.f32 	%f16, %f15, 0f40800000;
	st.global.f32 	[%rd26+-4], %f16;
	ld.global.f32 	%f17, [%rd27];
	mul.f32 	%f18, %f17, 0f40800000;
	st.global.f32 	[%rd26], %f18;
	ld.global.f32 	%f19, [%rd27+4];
	mul.f32 	%f20, %f19, 0f40800000;
	st.global.f32 	[%rd26+4], %f20;
	ld.global.f32 	%f21, [%rd27+8];
	mul.f32 	%f22, %f21, 0f40800000;
	st.global.f32 	[%rd26+8], %f22;
	ld.global.f32 	%f23, [%rd27+12];
	mul.f32 	%f24, %f23, 0f40800000;
	st.global.f32 	[%rd26+12], %f24;
	ld.global.f32 	%f25, [%rd27+16];
	mul.f32 	%f26, %f25, 0f40800000;
	st.global.f32 	[%rd26+16], %f26;
	ld.global.f32 	%f27, [%rd27+20];
	mul.f32 	%f28, %f27, 0f40800000;
	st.global.f32 	[%rd26+20], %f28;
	ld.global.f32 	%f29, [%rd27+24];
	mul.f32 	%f30, %f29, 0f40800000;
	st.global.f32 	[%rd26+24], %f30;
	ld.global.f32 	%f31, [%rd27+28];
	mul.f32 	%f32, %f31, 0f40800000;
	st.global.f32 	[%rd26+28], %f32;
	add.s32 	%r18, %r18, 16;
	add.s64 	%rd27, %rd27, 64;
	add.s64 	%rd26, %rd26, 64;
	setp.ne.s32 	%p3, %r18, 0;
	@%p3 bra 	$L__BB1_3;
$L__BB1_4:
	setp.eq.s32 	%p4, %r2, 0;
	@%p4 bra 	$L__BB1_13;
	and.b32  	%r8, %r1, 7;
	setp.lt.u32 	%p5, %r2, 8;
	@%p5 bra 	$L__BB1_7;
	mul.wide.u32 	%rd19, %r20, 4;
	add.s64 	%rd20, %rd2, %rd19;
	ld.global.f32 	%f33, [%rd20];
	mul.f32 	%f34, %f33, 0f40800000;
	add.s64 	%rd21, %rd1, %rd19;
	st.global.f32 	[%rd21], %f34;
	ld.global.f32 	%f35, [%rd20+4];
	mul.f32 	%f36, %f35, 0f40800000;
	st.global.f32 	[%rd21+4], %f36;
	ld.global.f32 	%f37, [%rd20+8];
	mul.f32 	%f38, %f37, 0f40800000;
	st.global.f32 	[%rd21+8], %f38;
	ld.global.f32 	%f39, [%rd20+12];
	mul.f32 	%f40, %f39, 0f40800000;
	st.global.f32 	[%rd21+12], %f40;
	ld.global.f32 	%f41, [%rd20+16];
	mul.f32 	%f42, %f41, 0f40800000;
	st.global.f32 	[%rd21+16], %f42;
	ld.global.f32 	%f43, [%rd20+20];
	mul.f32 	%f44, %f43, 0f40800000;
	st.global.f32 	[%rd21+20], %f44;
	ld.global.f32 	%f45, [%rd20+24];
	mul.f32 	%f46, %f45, 0f40800000;
	st.global.f32 	[%rd21+24], %f46;
	ld.global.f32 	%f47, [%rd20+28];
	mul.f32 	%f48, %f47, 0f40800000;
	st.global.f32 	[%rd21+28], %f48;
	add.s32 	%r20, %r20, 8;
$L__BB1_7:
	setp.eq.s32 	%p6, %r8, 0;
	@%p6 bra 	$L__BB1_13;
	and.b32  	%r11, %r1, 3;
	setp.lt.u32 	%p7, %r8, 4;
	@%p7 bra 	$L__BB1_10;
	mul.wide.u32 	%rd22, %r20, 4;
	add.s64 	%rd23, %rd2, %rd22;
	ld.global.f32 	%f49, [%rd23];
	mul.f32 	%f50, %f49, 0f40800000;
	add.s64 	%rd24, %rd1, %rd22;
	st.global.f32 	[%rd24], %f50;
	ld.global.f32 	%f51, [%rd23+4];
	mul.f32 	%f52, %f51, 0f40800000;
	st.global.f32 	[%rd24+4], %f52;
	ld.global.f32 	%f53, [%rd23+8];
	mul.f32 	%f54, %f53, 0f40800000;
	st.global.f32 	[%rd24+8], %f54;
	ld.global.f32 	%f55, [%rd23+12];
	mul.f32 	%f56, %f55, 0f40800000;
	st.global.f32 	[%rd24+12], %f56;
	add.s32 	%r20, %r20, 4;
$L__BB1_10:
	setp.eq.s32 	%p8, %r11, 0;
	@%p8 bra 	$L__BB1_13;
	mul.wide.u32 	%rd25, %r20, 4;
	add.s64 	%rd29, %rd1, %rd25;
	add.s64 	%rd28, %rd2, %rd25;
	neg.s32 	%r22, %r11;
$L__BB1_12:
	.pragma "nounroll";
	ld.global.f32 	%f57, [%rd28];
	mul.f32 	%f58, %f57, 0f40800000;
	st.global.f32 	[%rd29], %f58;
	add.s64 	%rd29, %rd29, 4;
	add.s64 	%rd28, %rd28, 4;
	add.s32 	%r22, %r22, 1;
	setp.ne.s32 	%p9, %r22, 0;
	@%p9 bra 	$L__BB1_12;
$L__BB1_13:
	ret;

}


// ===== COMPILED SASS (sm_100) =====

	.target	sm_100

	.elftype	@"ET_EXEC"


//--------------------- .note.nv.tkinfo           --------------------------
	.section	.note.nv.tkinfo,"",@"SHT_NOTE"
	.sectionflags	@"SHF_NOTE_NV_TKINFO"
	.tkinfo
        /*0018*/ 	.word	0x00000002
        /*0030*/ 	.string	""
        /*0030*/ 	.string	"ptxas"
        /*0030*/ 	.string	"Cuda compilation tools, release 13.0, V13.0.88"
        /*0030*/ 	.string	"Build cuda_13.0.r13.0/compiler.36424714_0"
        /*0030*/ 	.string	"-arch sm_100 -m 64 "



//--------------------- .note.nv.cuinfo           --------------------------
	.section	.note.nv.cuinfo,"",@"SHT_NOTE"
	.sectionflags	@"SHF_NOTE_NV_CUINFO"
        /*0018*/ 	.short	0x0002
        /*001a*/ 	.short	0x0064
        /*001c*/ 	.short	0x0082
	.zero		2


//--------------------- .nv.info                  --------------------------
	.section	.nv.info,"",@"SHT_CUDA_INFO"
	.align	4


	//----- nvinfo : EIATTR_REGCOUNT
	.align		4
        /*0000*/ 	.byte	0x04, 0x2f
        /*0002*/ 	.short	(.L_1 - .L_0)
	.align		4
.L_0:
        /*0004*/ 	.word	index@(multiply)
        /*0008*/ 	.word	0x00000012


	//----- nvinfo : EIATTR_FRAME_SIZE
	.align		4
.L_1:
        /*000c*/ 	.byte	0x04, 0x11
        /*000e*/ 	.short	(.L_3 - .L_2)
	.align		4
.L_2:
        /*0010*/ 	.word	index@(multiply)
        /*0014*/ 	.word	0x00000000


	//----- nvinfo : EIATTR_REGCOUNT
	.align		4
.L_3:
        /*0018*/ 	.byte	0x04, 0x2f
        /*001a*/ 	.short	(.L_5 - .L_4)
	.align		4
.L_4:
        /*001c*/ 	.word	index@(multiply2)
        /*0020*/ 	.word	0x00000012


	//----- nvinfo : EIATTR_FRAME_SIZE
	.align		4
.L_5:
        /*0024*/ 	.byte	0x04, 0x11
        /*0026*/ 	.short	(.L_7 - .L_6)
	.align		4
.L_6:
        /*0028*/ 	.word	index@(multiply2)
        /*002c*/ 	.word	0x00000000


	//----- nvinfo : EIATTR_MIN_STACK_SIZE
	.align		4
.L_7:
        /*0030*/ 	.byte	0x04, 0x12
        /*0032*/ 	.short	(.L_9 - .L_8)
	.align		4
.L_8:
        /*0034*/ 	.word	index@(multiply2)
        /*0038*/ 	.word	0x00000000


	//----- nvinfo : EIATTR_MIN_STACK_SIZE
	.align		4
.L_9:
        /*003c*/ 	.byte	0x04, 0x12
        /*003e*/ 	.short	(.L_11 - .L_10)
	.align		4
.L_10:
        /*0040*/ 	.word	index@(multiply)
        /*0044*/ 	.word	0x00000000
.L_11:


//--------------------- .nv.compat                --------------------------
	.section	.nv.compat,"",@"SHT_CUDA_COMPAT_INFO"
	.align	4
        /*0000*/ 	.byte	0x02, 0x09, 0x00, 0x00, 0x02, 0x02, 0x01, 0x00, 0x02, 0x05, 0x05, 0x00, 0x03, 0x07, 0x01, 0x01
        /*0010*/ 	.byte	0x02, 0x03, 0x00, 0x00, 0x02, 0x06, 0x01, 0x00, 0x04, 0x0b, 0x08, 0x00, 0x09, 0x00, 0x00, 0x00
        /*0020*/ 	.byte	0x00, 0x00, 0x00, 0x00


//--------------------- .nv.info.multiply2        --------------------------
	.section	.nv.info.multiply2,"",@"SHT_CUDA_INFO"
	.sectionflags	@""
	.align	4


	//----- nvinfo : EIATTR_CUDA_API_VERSION
	.align		4
        /*0000*/ 	.byte	0x04, 0x37
        /*0002*/ 	.short	(.L_13 - .L_12)
.L_12:
        /*0004*/ 	.word	0x00000082


	//----- nvinfo : EIATTR_KPARAM_INFO
	.align		4
.L_13:
        /*0008*/ 	.byte	0x04, 0x17
        /*000a*/ 	.short	(.L_15 - .L_14)
.L_14:
        /*000c*/ 	.word	0x00000000
        /*0010*/ 	.short	0x0002
        /*0012*/ 	.short	0x0010
        /*0014*/ 	.byte	0x00, 0xf5, 0x21, 0x00


	//----- nvinfo : EIATTR_KPARAM_INFO
	.align		4
.L_15:
        /*0018*/ 	.byte	0x04, 0x17
        /*001a*/ 	.short	(.L_17 - .L_16)
.L_16:
        /*001c*/ 	.word	0x00000000
        /*0020*/ 	.short	0x0001
        /*0022*/ 	.short	0x0008
        /*0024*/ 	.byte	0x00, 0xf5, 0x21, 0x00


	//----- nvinfo : EIATTR_KPARAM_INFO
	.align		4
.L_17:
        /*0028*/ 	.byte	0x04, 0x17
        /*002a*/ 	.short	(.L_19 - .L_18)
.L_18:
        /*002c*/ 	.word	0x00000000
        /*0030*/ 	.short	0x0000
        /*0032*/ 	.short	0x0000
        /*0034*/ 	.byte	0x00, 0xf5, 0x21, 0x00


	//----- nvinfo : EIATTR_SPARSE_MMA_MASK
	.align		4
.L_19:
        /*0038*/ 	.byte	0x03, 0x50
        /*003a*/ 	.short	0x0000


	//----- nvinfo : EIATTR_MAXREG_COUNT
	.align		4
        /*003c*/ 	.byte	0x03, 0x1b
        /*003e*/ 	.short	0x00ff


	//----- nvinfo : EIATTR_MERCURY_ISA_VERSION
	.align		4
        /*0040*/ 	.byte	0x03, 0x5f
        /*0042*/ 	.short	0x0101


	//----- nvinfo : EIATTR_VRC_CTA_INIT_COUNT
	.align		4
        /*0044*/ 	.byte	0x02, 0x4a
	.zero		1
	.zero		1


	//----- nvinfo : EIATTR_EXIT_INSTR_OFFSETS
	.align		4
        /*0048*/ 	.byte	0x04, 0x1c
        /*004a*/ 	.short	(.L_21 - .L_20)


	//   ....[0]....
.L_20:
        /*004c*/ 	.word	0x00000050


	//   ....[1]....
        /*0050*/ 	.word	0x00000510


	//   ....[2]....
        /*0054*/ 	.word	0x00000730


	//   ....[3]....
        /*0058*/ 	.word	0x00000890


	//   ....[4]....
        /*005c*/ 	.word	0x00000a00


	//----- nvinfo : EIATTR_CBANK_PARAM_SIZE
	.align		4
.L_21:
        /*0060*/ 	.byte	0x03, 0x19
        /*0062*/ 	.short	0x0018


	//----- nvinfo : EIATTR_PARAM_CBANK
	.align		4
        /*0064*/ 	.byte	0x04, 0x0a
        /*0066*/ 	.short	(.L_23 - .L_22)
	.align		4
.L_22:
        /*0068*/ 	.word	index@(.nv.constant0.multiply2)
        /*006c*/ 	.short	0x0380
        /*006e*/ 	.short	0x0018


	//----- nvinfo : EIATTR_SW_WAR
	.align		4
.L_23:
        /*0070*/ 	.byte	0x04, 0x36
        /*0072*/ 	.short	(.L_25 - .L_24)
.L_24:
        /*0074*/ 	.word	0x00000008
.L_25:


//--------------------- .nv.info.multiply         --------------------------
	.section	.nv.info.multiply,"",@"SHT_CUDA_INFO"
	.sectionflags	@""
	.align	4


	//----- nvinfo : EIATTR_CUDA_API_VERSION
	.align		4
        /*0000*/ 	.byte	0x04, 0x37
        /*0002*/ 	.short	(.L_27 - .L_26)
.L_26:
        /*0004*/ 	.word	0x00000082


	//----- nvinfo : EIATTR_KPARAM_INFO
	.align		4
.L_27:
        /*0008*/ 	.byte	0x04, 0x17
        /*000a*/ 	.short	(.L_29 - .L_28)
.L_28:
        /*000c*/ 	.word	0x00000000
        /*0010*/ 	.short	0x0002
        /*0012*/ 	.short	0x0010
        /*0014*/ 	.byte	0x00, 0xf5, 0x21, 0x00


	//----- nvinfo : EIATTR_KPARAM_INFO
	.align		4
.L_29:
        /*0018*/ 	.byte	0x04, 0x17
        /*001a*/ 	.short	(.L_31 - .L_30)
.L_30:
        /*001c*/ 	.word	0x00000000
        /*0020*/ 	.short	0x0001
        /*0022*/ 	.short	0x0008
        /*0024*/ 	.byte	0x00, 0xf5, 0x21, 0x00


	//----- nvinfo : EIATTR_KPARAM_INFO
	.align		4
.L_31:
        /*0028*/ 	.byte	0x04, 0x17
        /*002a*/ 	.short	(.L_33 - .L_32)
.L_32:
        /*002c*/ 	.word	0x00000000
        /*0030*/ 	.short	0x0000
        /*0032*/ 	.short	0x0000
        /*0034*/ 	.byte	0x00, 0xf5, 0x21, 0x00


	//----- nvinfo : EIATTR_SPARSE_MMA_MASK
	.align		4
.L_33:
        /*0038*/ 	.byte	0x03, 0x50
        /*003a*/ 	.short	0x0000


	//----- nvinfo : EIATTR_MAXREG_COUNT
	.align		4
        /*003c*/ 	.byte	0x03, 0x1b
        /*003e*/ 	.short	0x00ff


	//----- nvinfo : EIATTR_MERCURY_ISA_VERSION
	.align		4
        /*0040*/ 	.byte	0x03, 0x5f
        /*0042*/ 	.short	0x0101


	//----- nvinfo : EIATTR_VRC_CTA_INIT_COUNT
	.align		4
        /*0044*/ 	.byte	0x02, 0x4a
	.zero		1
	.zero		1


	//----- nvinfo : EIATTR_EXIT_INSTR_OFFSETS
	.align		4
        /*0048*/ 	.byte	0x04, 0x1c
        /*004a*/ 	.short	(.L_35 - .L_34)


	//   ....[0]....
.L_34:
        /*004c*/ 	.word	0x00000050


	//   ....[1]....
        /*0050*/ 	.word	0x00000510


	//   ....[2]....
        /*0054*/ 	.word	0x00000730


	//   ....[3]....
        /*0058*/ 	.word	0x00000890


	//   ....[4]....
        /*005c*/ 	.word	0x00000a00


	//----- nvinfo : EIATTR_CBANK_PARAM_SIZE
	.align		4
.L_35:
        /*0060*/ 	.byte	0x03, 0x19
        /*0062*/ 	.short	0x0018


	//----- nvinfo : EIATTR_PARAM_CBANK
	.align		4
        /*0064*/ 	.byte	0x04, 0x0a
        /*0066*/ 	.short	(.L_37 - .L_36)
	.align		4
.L_36:
        /*0068*/ 	.word	index@(.nv.constant0.multiply)
        /*006c*/ 	.short	0x0380
        /*006e*/ 	.short	0x0018


	//----- nvinfo : EIATTR_SW_WAR
	.align		4
.L_37:
        /*0070*/ 	.byte	0x04, 0x36
        /*0072*/ 	.short	(.L_39 - .L_38)
.L_38:
        /*0074*/ 	.word	0x00000008
.L_39:


//--------------------- .nv.callgraph             --------------------------
	.section	.nv.callgraph,"",@"SHT_CUDA_CALLGRAPH"
	.align	4
	.sectionentsize	8
	.align		4
        /*0000*/ 	.word	0x00000000
	.align		4
        /*0004*/ 	.word	0xffffffff
	.align		4
        /*0008*/ 	.word	0x00000000
	.align		4
        /*000c*/ 	.word	0xfffffffe
	.align		4
        /*0010*/ 	.word	0x00000000
	.align		4
        /*0014*/ 	.word	0xfffffffd
	.align		4
        /*0018*/ 	.word	0x00000000
	.align		4
        /*001c*/ 	.word	0xfffffffc


//--------------------- .text.multiply2           --------------------------
	.section	.text.multiply2,"ax",@progbits
	.align	128
        .global         multiply2
        .type           multiply2,@function
        .size           multiply2,(.L_x_12 - multiply2)
        .other          multiply2,@"STO_CUDA_ENTRY STV_DEFAULT"
multiply2:
.text.multiply2:
[----:B------:R-:W-:Y:S08]  /*0000*/  LDC R1, c[0x0][0x37c] ;  /* 0x0000df00ff017b82 */ /* 0x000ff00000000800 */
[----:B------:R-:W0:Y:S01]  /*0010*/  LDC.64 R6, c[0x0][0x390] ;  /* 0x0000e400ff067b82 */ /* 0x000e220000000a00 */
[----:B------:R-:W0:Y:S02]  /*0020*/  LDCU.64 UR12, c[0x0][0x358] ;  /* 0x00006b00ff0c77ac */ /* 0x000e240008000a00 */
[----:B0-----:R-:W2:Y:S02]  /*0030*/  LDG.E R6, desc[UR12][R6.64] ;  /* 0x0000000c06067981 */ /* 0x001ea4000c1e1900 */
[----:B--2---:R-:W-:-:S13]  /*0040*/  ISETP.GE.AND P0, PT, R6, 0x1, PT ;  /* 0x000000010600780c */ /* 0x004fda0003f06270 */
[----:B------:R-:W-:Y:S05]  /*0050*/  @!P0 EXIT ;  /* 0x000000000000894d */ /* 0x000fea0003800000 */
[C---:B------:R-:W-:Y:S01]  /*0060*/  ISETP.GE.U32.AND P1, PT, R6.reuse, 0x10, PT ;  /* 0x000000100600780c */ /* 0x040fe20003f26070 */
[----:B------:R-:W-:Y:S01]  /*0070*/  HFMA2 R0, -RZ, RZ, 0, 0 ;  /* 0x00000000ff007431 */ /* 0x000fe200000001ff */
[----:B------:R-:W-:-:S04]  /*0080*/  LOP3.LUT R10, R6, 0xf, RZ, 0xc0, !PT ;  /* 0x0000000f060a7812 */ /* 0x000fc800078ec0ff */
[----:B------:R-:W-:-:S07]  /*0090*/  ISETP.NE.AND P0, PT, R10, RZ, PT ;  /* 0x000000ff0a00720c */ /* 0x000fce0003f05270 */
[----:B------:R-:W-:Y:S06]  /*00a0*/  @!P1 BRA `(.L_x_0) ;  /* 0x0000000400189947 */ /* 0x000fec0003800000 */
[----:B------:R-:W0:Y:S01]  /*00b0*/  LDCU.128 UR8, c[0x0][0x380] ;  /* 0x00007000ff0877ac */ /* 0x000e220008000c00 */
[----:B------:R-:W-:-:S04]  /*00c0*/  LOP3.LUT R0, R6, 0x7ffffff0, RZ, 0xc0, !PT ;  /* 0x7ffffff006007812 */ /* 0x000fc800078ec0ff */
[----:B------:R-:W-:Y:S01]  /*00d0*/  IADD3 R7, PT, PT, -R0, RZ, RZ ;  /* 0x000000ff00077210 */ /* 0x000fe20007ffe1ff */
[----:B0-----:R-:W-:Y:S02]  /*00e0*/  UIADD3 UR6, UP0, UPT, UR8, 0x20, URZ ;  /* 0x0000002008067890 */ /* 0x001fe4000ff1e0ff */
[----:B------:R-:W-:Y:S02]  /*00f0*/  UIADD3 UR4, UP1, UPT, UR10, 0x20, URZ ;  /* 0x000000200a047890 */ /* 0x000fe4000ff3e0ff */
[----:B------:R-:W-:Y:S02]  /*0100*/  UIADD3.X UR7, UPT, UPT, URZ, UR9, URZ, UP0, !UPT ;  /* 0x00000009ff077290 */ /* 0x000fe400087fe4ff */
[----:B------:R-:W-:Y:S01]  /*0110*/  UIADD3.X UR5, UPT, UPT, URZ, UR11, URZ, UP1, !UPT ;  /* 0x0000000bff057290 */ /* 0x000fe20008ffe4ff */
[----:B------:R-:W-:Y:S02]  /*0120*/  MOV R9, UR6 ;  /* 0x0000000600097c02 */ /* 0x000fe40008000f00 */
[----:B------:R-:W-:-:S02]  /*0130*/  MOV R8, UR4 ;  /* 0x0000000400087c02 */ /* 0x000fc40008000f00 */
[----:B------:R-:W-:Y:S01]  /*0140*/  MOV R12, UR7 ;  /* 0x00000007000c7c02 */ /* 0x000fe20008000f00 */
[----:B------:R-:W-:-:S07]  /*0150*/  IMAD.U32 R11, RZ, RZ, UR5 ;  /* 0x00000005ff0b7e24 */ /* 0x000fce000f8e00ff */
.L_x_1:
[----:B------:R-:W-:Y:S02]  /*0160*/  MOV R2, R9 ;  /* 0x0000000900027202 */ /* 0x000fe40000000f00 */
[----:B------:R-:W-:-:S05]  /*0170*/  MOV R3, R12 ;  /* 0x0000000c00037202 */ /* 0x000fca0000000f00 */
[----:B--2---:R-:W2:Y:S01]  /*0180*/  LDG.E R4, desc[UR12][R2.64+-0x20] ;  /* 0xffffe00c02047981 */ /* 0x004ea2000c1e1900 */
[----:B------:R-:W-:Y:S01]  /*0190*/  MOV R5, R11 ;  /* 0x0000000b00057202 */ /* 0x000fe20000000f00 */
[----:B--2---:R-:W-:Y:S01]  /*01a0*/  FMUL R9, R4, 4 ;  /* 0x4080000004097820 */ /* 0x004fe20000400000 */
[----:B------:R-:W-:-:S05]  /*01b0*/  MOV R4, R8 ;  /* 0x0000000800047202 */ /* 0x000fca0000000f00 */
[----:B------:R0:W-:Y:S04]  /*01c0*/  STG.E desc[UR12][R4.64+-0x20], R9 ;  /* 0xffffe00904007986 */ /* 0x0001e8000c10190c */
[----:B------:R-:W2:Y:S02]  /*01d0*/  LDG.E R8, desc[UR12][R2.64+-0x1c] ;  /* 0xffffe40c02087981 */ /* 0x000ea4000c1e1900 */
[----:B--2---:R-:W-:-:S05]  /*01e0*/  FMUL R11, R8, 4 ;  /* 0x40800000080b7820 */ /* 0x004fca0000400000 */
[----:B------:R1:W-:Y:S04]  /*01f0*/  STG.E desc[UR12][R4.64+-0x1c], R11 ;  /* 0xffffe40b04007986 */ /* 0x0003e8000c10190c */
[----:B------:R-:W2:Y:S02]  /*0200*/  LDG.E R8, desc[UR12][R2.64+-0x18] ;  /* 0xffffe80c02087981 */ /* 0x000ea4000c1e1900 */
[----:B--2---:R-:W-:-:S05]  /*0210*/  FMUL R13, R8, 4 ;  /* 0x40800000080d7820 */ /* 0x004fca0000400000 */
[----:B------:R2:W-:Y:S04]  /*0220*/  STG.E desc[UR12][R4.64+-0x18], R13 ;  /* 0xffffe80d04007986 */ /* 0x0005e8000c10190c */
[----:B------:R-:W3:Y:S02]  /*0230*/  LDG.E R8, desc[UR12][R2.64+-0x14] ;  /* 0xffffec0c02087981 */ /* 0x000ee4000c1e1900 */
[----:B---3--:R-:W-:-:S05]  /*0240*/  FMUL R15, R8, 4 ;  /* 0x40800000080f7820 */ /* 0x008fca0000400000 */
[----:B------:R3:W-:Y:S04]  /*0250*/  STG.E desc[UR12][R4.64+-0x14], R15 ;  /* 0xffffec0f04007986 */ /* 0x0007e8000c10190c */
[----:B------:R-:W0:Y:S02]  /*0260*/  LDG.E R8, desc[UR12][R2.64+-0x10] ;  /* 0xfffff00c02087981 */ /* 0x000e24000c1e1900 */
[----:B0-----:R-:W-:-:S05]  /*0270*/  FMUL R9, R8, 4 ;  /* 0x4080000008097820 */ /* 0x001fca0000400000 */
[----:B------:R0:W-:Y:S04]  /*0280*/  STG.E desc[UR12][R4.64+-0x10], R9 ;  /* 0xfffff00904007986 */ /* 0x0001e8000c10190c */
[----:B------:R-:W1:Y:S02]  /*0290*/  LDG.E R8, desc[UR12][R2.64+-0xc] ;  /* 0xfffff40c02087981 */ /* 0x000e64000c1e1900 */
[----:B-1----:R-:W-:-:S05]  /*02a0*/  FMUL R11, R8, 4 ;  /* 0x40800000080b7820 */ /* 0x002fca0000400000 */
        /* <DEDUP_REMOVED lines=18> */
[----:B------:R-:W-:Y:S04]  /*03d0*/  STG.E desc[UR12][R4.64+0xc], R15 ;  /* 0x00000c0f04007986 */ /* 0x000fe8000c10190c */
[----:B------:R-:W0:Y:S02]  /*03e0*/  LDG.E R8, desc[UR12][R2.64+0x10] ;  /* 0x0000100c02087981 */ /* 0x000e24000c1e1900 */
[----:B0-----:R-:W-:-:S05]  /*03f0*/  FMUL R9, R8, 4 ;  /* 0x4080000008097820 */ /* 0x001fca0000400000 */
[----:B------:R0:W-:Y:S04]  /*0400*/  STG.E desc[UR12][R4.64+0x10], R9 ;  /* 0x0000100904007986 */ /* 0x0001e8000c10190c */
[----:B------:R-:W1:Y:S02]  /*0410*/  LDG.E R8, desc[UR12][R2.64+0x14] ;  /* 0x0000140c02087981 */ /* 0x000e64000c1e1900 */
[----:B-1----:R-:W-:-:S05]  /*0420*/  FMUL R11, R8, 4 ;  /* 0x40800000080b7820 */ /* 0x002fca0000400000 */
[----:B------:R1:W-:Y:S04]  /*0430*/  STG.E desc[UR12][R4.64+0x14], R11 ;  /* 0x0000140b04007986 */ /* 0x0003e8000c10190c */
[----:B------:R-:W2:Y:S01]  /*0440*/  LDG.E R8, desc[UR12][R2.64+0x18] ;  /* 0x0000180c02087981 */ /* 0x000ea2000c1e1900 */
[----:B------:R-:W-:Y:S02]  /*0450*/  VIADD R7, R7, 0x10 ;  /* 0x0000001007077836 */ /* 0x000fe40000000000 */
[----:B--2---:R-:W-:-:S05]  /*0460*/  FMUL R13, R8, 4 ;  /* 0x40800000080d7820 */ /* 0x004fca0000400000 */
[----:B------:R2:W-:Y:S04]  /*0470*/  STG.E desc[UR12][R4.64+0x18], R13 ;  /* 0x0000180d04007986 */ /* 0x0005e8000c10190c */
[----:B------:R-:W3:Y:S01]  /*0480*/  LDG.E R8, desc[UR12][R2.64+0x1c] ;  /* 0x00001c0c02087981 */ /* 0x000ee2000c1e1900 */
[----:B------:R-:W-:Y:S02]  /*0490*/  ISETP.NE.AND P1, PT, R7, RZ, PT ;  /* 0x000000ff0700720c */ /* 0x000fe40003f25270 */
[----:B0-----:R-:W-:-:S04]  /*04a0*/  IADD3 R9, P2, PT, R2, 0x40, RZ ;  /* 0x0000004002097810 */ /* 0x001fc80007f5e0ff */
[----:B------:R-:W-:Y:S01]  /*04b0*/  IADD3.X R12, PT, PT, RZ, R3, RZ, P2, !PT ;  /* 0x00000003ff0c7210 */ /* 0x000fe200017fe4ff */
[----:B---3--:R-:W-:Y:S01]  /*04c0*/  FMUL R15, R8, 4 ;  /* 0x40800000080f7820 */ /* 0x008fe20000400000 */
[----:B------:R-:W-:-:S04]  /*04d0*/  IADD3 R8, P3, PT, R4, 0x40, RZ ;  /* 0x0000004004087810 */ /* 0x000fc80007f7e0ff */
[----:B------:R2:W-:Y:S01]  /*04e0*/  STG.E desc[UR12][R4.64+0x1c], R15 ;  /* 0x00001c0f04007986 */ /* 0x0005e2000c10190c */
[----:B-1----:R-:W-:Y:S01]  /*04f0*/  IADD3.X R11, PT, PT, RZ, R5, RZ, P3, !PT ;  /* 0x00000005ff0b7210 */ /* 0x002fe20001ffe4ff */
[----:B------:R-:W-:Y:S07]  /*0500*/  @P1 BRA `(.L_x_1) ;  /* 0xfffffffc00141947 */ /* 0x000fee000383ffff */
.L_x_0:
[----:B------:R-:W-:Y:S05]  /*0510*/  @!P0 EXIT ;  /* 0x000000000000894d */ /* 0x000fea0003800000 */
[----:B------:R-:W-:Y:S02]  /*0520*/  ISETP.GE.U32.AND P0, PT, R10, 0x8, PT ;  /* 0x000000080a00780c */ /* 0x000fe40003f06070 */
[----:B------:R-:W-:-:S04]  /*0530*/  LOP3.LUT R12, R6, 0x7, RZ, 0xc0, !PT ;  /* 0x00000007060c7812 */ /* 0x000fc800078ec0ff */
[----:B------:R-:W-:-:S07]  /*0540*/  ISETP.NE.AND P1, PT, R12, RZ, PT ;  /* 0x000000ff0c00720c */ /* 0x000fce0003f25270 */
[----:B------:R-:W-:Y:S06]  /*0550*/  @!P0 BRA `(.L_x_2) ;  /* 0x0000000000748947 */ /* 0x000fec0003800000 */
[----:B------:R-:W0:Y:S08]  /*0560*/  LDC.64 R2, c[0x0][0x380] ;  /* 0x0000e000ff027b82 */ /* 0x000e300000000a00 */
[----:B--2---:R-:W1:Y:S01]  /*0570*/  LDC.64 R4, c[0x0][0x388] ;  /* 0x0000e200ff047b82 */ /* 0x004e620000000a00 */
[----:B0-----:R-:W-:-:S05]  /*0580*/  IMAD.WIDE.U32 R2, R0, 0x4, R2 ;  /* 0x0000000400027825 */ /* 0x001fca00078e0002 */
[----:B------:R-:W2:Y:S01]  /*0590*/  LDG.E R7, desc[UR12][R2.64] ;  /* 0x0000000c02077981 */ /* 0x000ea2000c1e1900 */
[----:B-1----:R-:W-:-:S04]  /*05a0*/  IMAD.WIDE.U32 R4, R0, 0x4, R4 ;  /* 0x0000000400047825 */ /* 0x002fc800078e0004 */
[----:B--2---:R-:W-:-:S05]  /*05b0*/  FMUL R7, R7, 4 ;  /* 0x4080000007077820 */ /* 0x004fca0000400000 */
        /* <DEDUP_REMOVED lines=19> */
[----:B------:R-:W3:Y:S01]  /*06f0*/  LDG.E R8, desc[UR12][R2.64+0x1c] ;  /* 0x00001c0c02087981 */ /* 0x000ee2000c1e1900 */
[----:B------:R-:W-:Y:S01]  /*0700*/  IADD3 R0, PT, PT, R0, 0x8, RZ ;  /* 0x0000000800007810 */ /* 0x000fe20007ffe0ff */
[----:B---3--:R-:W-:-:S05]  /*0710*/  FMUL R13, R8, 4 ;  /* 0x40800000080d7820 */ /* 0x008fca0000400000 */
[----:B------:R0:W-:Y:S02]  /*0720*/  STG.E desc[UR12][R4.64+0x1c], R13 ;  /* 0x00001c0d04007986 */ /* 0x0001e4000c10190c */
.L_x_2:
[----:B------:R-:W-:Y:S05]  /*0730*/  @!P1 EXIT ;  /* 0x000000000000994d */ /* 0x000fea0003800000 */
[----:B------:R-:W-:Y:S02]  /*0740*/  ISETP.GE.U32.AND P0, PT, R12, 0x4, PT ;  /* 0x000000040c00780c */ /* 0x000fe40003f06070 */
[----:B------:R-:W-:-:S04]  /*0750*/  LOP3.LUT R6, R6, 0x3, RZ, 0xc0, !PT ;  /* 0x0000000306067812 */ /* 0x000fc800078ec0ff */
[----:B------:R-:W-:-:S07]  /*0760*/  ISETP.NE.AND P1, PT, R6, RZ, PT ;  /* 0x000000ff0600720c */ /* 0x000fce0003f25270 */
[----:B------:R-:W-:Y:S06]  /*0770*/  @!P0 BRA `(.L_x_3) ;  /* 0x0000000000448947 */ /* 0x000fec0003800000 */
[----:B------:R-:W1:Y:S08]  /*0780*/  LDC.64 R2, c[0x0][0x380] ;  /* 0x0000e000ff027b82 */ /* 0x000e700000000a00 */
[----:B0-2---:R-:W0:Y:S01]  /*0790*/  LDC.64 R4, c[0x0][0x388] ;  /* 0x0000e200ff047b82 */ /* 0x005e220000000a00 */
[----:B-1----:R-:W-:-:S05]  /*07a0*/  IMAD.WIDE.U32 R2, R0, 0x4, R2 ;  /* 0x0000000400027825 */ /* 0x002fca00078e0002 */
[----:B------:R-:W2:Y:S01]  /*07b0*/  LDG.E R7, desc[UR12][R2.64] ;  /* 0x0000000c02077981 */ /* 0x000ea2000c1e1900 */
[----:B0-----:R-:W-:-:S04]  /*07c0*/  IMAD.WIDE.U32 R4, R0, 0x4, R4 ;  /* 0x0000000400047825 */ /* 0x001fc800078e0004 */
        /* <DEDUP_REMOVED lines=8> */
[----:B------:R-:W2:Y:S01]  /*0850*/  LDG.E R8, desc[UR12][R2.64+0xc] ;  /* 0x00000c0c02087981 */ /* 0x000ea2000c1e1900 */
[----:B------:R-:W-:Y:S01]  /*0860*/  IADD3 R0, PT, PT, R0, 0x4, RZ ;  /* 0x0000000400007810 */ /* 0x000fe20007ffe0ff */
[----:B--2---:R-:W-:-:S05]  /*0870*/  FMUL R13, R8, 4 ;  /* 0x40800000080d7820 */ /* 0x004fca0000400000 */
[----:B------:R1:W-:Y:S02]  /*0880*/  STG.E desc[UR12][R4.64+0xc], R13 ;  /* 0x00000c0d04007986 */ /* 0x0003e4000c10190c */
.L_x_3:
[----:B------:R-:W-:Y:S05]  /*0890*/  @!P1 EXIT ;  /* 0x000000000000994d */ /* 0x000fea0003800000 */
[----:B------:R-:W3:Y:S01]  /*08a0*/  LDC.64 R2, c[0x0][0x388] ;  /* 0x0000e200ff027b82 */ /* 0x000ee20000000a00 */
[----:B------:R-:W-:-:S07]  /*08b0*/  IADD3 R6, PT, PT, -R6, RZ, RZ ;  /* 0x000000ff06067210 */ /* 0x000fce0007ffe1ff */
[----:B012---:R-:W0:Y:S01]  /*08c0*/  LDC.64 R4, c[0x0][0x380] ;  /* 0x0000e000ff047b82 */ /* 0x007e220000000a00 */
[----:B---3--:R-:W-:-:S04]  /*08d0*/  IMAD.WIDE.U32 R2, R0, 0x4, R2 ;  /* 0x0000000400027825 */ /* 0x008fc800078e0002 */
[----:B------:R-:W-:Y:S01]  /*08e0*/  IMAD.MOV.U32 R8, RZ, RZ, R2 ;  /* 0x000000ffff087224 */ /* 0x000fe200078e0002 */
[----:B------:R-:W-:Y:S01]  /*08f0*/  MOV R9, R3 ;  /* 0x0000000300097202 */ /* 0x000fe20000000f00 */
[----:B0-----:R-:W-:-:S05]  /*0900*/  IMAD.WIDE.U32 R4, R0, 0x4, R4 ;  /* 0x0000000400047825 */ /* 0x001fca00078e0004 */
[----:B------:R-:W-:-:S07]  /*0910*/  MOV R7, R5 ;  /* 0x0000000500077202 */ /* 0x000fce0000000f00 */
.L_x_4:
[----:B0-----:R-:W-:Y:S01]  /*0920*/  MOV R2, R4 ;  /* 0x0000000400027202 */ /* 0x001fe20000000f00 */
[----:B------:R-:W-:-:S05]  /*0930*/  IMAD.MOV.U32 R3, RZ, RZ, R7 ;  /* 0x000000ffff037224 */ /* 0x000fca00078e0007 */
[----:B------:R0:W2:Y:S01]  /*0940*/  LDG.E R0, desc[UR12][R2.64] ;  /* 0x0000000c02007981 */ /* 0x0000a2000c1e1900 */
[----:B------:R-:W-:Y:S02]  /*0950*/  IADD3 R6, PT, PT, R6, 0x1, RZ ;  /* 0x0000000106067810 */ /* 0x000fe40007ffe0ff */
[----:B------:R-:W-:Y:S02]  /*0960*/  IADD3 R4, P2, PT, R4, 0x4, RZ ;  /* 0x0000000404047810 */ /* 0x000fe40007f5e0ff */
[----:B------:R-:W-:Y:S02]  /*0970*/  ISETP.NE.AND P0, PT, R6, RZ, PT ;  /* 0x000000ff0600720c */ /* 0x000fe40003f05270 */
[----:B------:R-:W-:Y:S02]  /*0980*/  IADD3.X R7, PT, PT, RZ, R7, RZ, P2, !PT ;  /* 0x00000007ff077210 */ /* 0x000fe400017fe4ff */
[----:B0-----:R-:W-:Y:S02]  /*0990*/  MOV R2, R8 ;  /* 0x0000000800027202 */ /* 0x001fe40000000f00 */
[----:B------:R-:W-:-:S02]  /*09a0*/  MOV R3, R9 ;  /* 0x0000000900037202 */ /* 0x000fc40000000f00 */
[----:B------:R-:W-:-:S04]  /*09b0*/  IADD3 R8, P1, PT, R8, 0x4, RZ ;  /* 0x0000000408087810 */ /* 0x000fc80007f3e0ff */
[----:B------:R-:W-:Y:S01]  /*09c0*/  IADD3.X R9, PT, PT, RZ, R9, RZ, P1, !PT ;  /* 0x00000009ff097210 */ /* 0x000fe20000ffe4ff */
[----:B--2---:R-:W-:-:S05]  /*09d0*/  FMUL R5, R0, 4 ;  /* 0x4080000000057820 */ /* 0x004fca0000400000 */
[----:B------:R0:W-:Y:S01]  /*09e0*/  STG.E desc[UR12][R2.64], R5 ;  /* 0x0000000502007986 */ /* 0x0001e2000c10190c */
[----:B------:R-:W-:Y:S05]  /*09f0*/  @P0 BRA `(.L_x_4) ;  /* 0xfffffffc00c80947 */ /* 0x000fea000383ffff */
[----:B------:R-:W-:Y:S05]  /*0a00*/  EXIT ;  /* 0x000000000000794d */ /* 0x000fea0003800000 */
.L_x_5:
[----:B------:R-:W-:-:S00]  /*0a10*/  BRA `(.L_x_5) ;  /* 0xfffffffc00fc7947 */ /* 0x000fc0000383ffff */
[----:B------:R-:W-:-:S00]  /*0a20*/  NOP ;  /* 0x0000000000007918 */ /* 0x000fc00000000000 */
        /* <DEDUP_REMOVED lines=13> */
.L_x_12:


//--------------------- .text.multiply            --------------------------
	.section	.text.multiply,"ax",@progbits
	.align	128
        .global         multiply
        .type           multiply,@function
        .size           multiply,(.L_x_13 - multiply)
        .other          multiply,@"STO_CUDA_ENTRY STV_DEFAULT"
multiply:
.text.multiply:
        /* <DEDUP_REMOVED lines=22> */
.L_x_7:
        /* <DEDUP_REMOVED lines=59> */
.L_x_6:
        /* <DEDUP_REMOVED lines=34> */
.L_x_8:
        /* <DEDUP_REMOVED lines=22> */
.L_x_9:
        /* <DEDUP_REMOVED lines=9> */
.L_x_10:
        /* <DEDUP_REMOVED lines=15> */
.L_x_11:
        /* <DEDUP_REMOVED lines=15> */
.L_x_13:


//--------------------- .nv.shared.reserved.0     --------------------------
	.section	.nv.shared.reserved.0,"aw",@nobits
	.weak		__nv_reservedSMEM_offset_0_alias
	.size		__nv_reservedSMEM_offset_0_alias, 0, 64
	.other		__nv_reservedSMEM_offset_0_alias,@"STO_CUDA_RESERVED_SHARED STV_DEFAULT"
__nv_reservedSMEM_offset_0_alias:
	.zero		0
	.zero		64


//--------------------- .nv.constant0.multiply2   --------------------------
	.section	.nv.constant0.multiply2,"a",@progbits
	.sectionflags	@""
	.align	4
.nv.constant0.multiply2:
	.zero		920


//--------------------- .nv.constant0.multiply    --------------------------
	.section	.nv.constant0.multiply,"a",@progbits
	.sectionflags	@""
	.align	4
.nv.constant0.multiply:
	.zero		920


//--------------------- SYMBOLS --------------------------

	.type		.nv.reservedSmem.offset0,@object
	.size		.nv.reservedSmem.offset0,0x4
